	.headerflags	@"EF_CUDA_TEXMODE_UNIFIED EF_CUDA_64BIT_ADDRESS EF_CUDA_ACCELERATORS EF_CUDA_SM90 EF_CUDA_VIRTUAL_SM(EF_CUDA_SM90)"
	.elftype	@"ET_EXEC"


//--------------------- .nv.info                  --------------------------
	.section	.nv.info,"",@"SHT_CUDA_INFO"
	.align	4


	//----- nvinfo : EIATTR_REGCOUNT
	.align		4
        /*0000*/ 	.byte	0x04, 0x2f
        /*0002*/ 	.short	(.L_1 - .L_0)
	.align		4
.L_0:
        /*0004*/ 	.word	index@(triton_poi_fused_add_exp_lift_fresh_maximum_minimum_mul_sub_0)
        /*0008*/ 	.word	0x0000000e


	//----- nvinfo : EIATTR_MIN_STACK_SIZE
	.align		4
.L_1:
        /*000c*/ 	.byte	0x04, 0x12
        /*000e*/ 	.short	(.L_3 - .L_2)
	.align		4
.L_2:
        /*0010*/ 	.word	index@(triton_poi_fused_add_exp_lift_fresh_maximum_minimum_mul_sub_0)
        /*0014*/ 	.word	0x00000000


	//----- nvinfo : EIATTR_FRAME_SIZE
	.align		4
.L_3:
        /*0018*/ 	.byte	0x04, 0x11
        /*001a*/ 	.short	(.L_5 - .L_4)
	.align		4
.L_4:
        /*001c*/ 	.word	index@(triton_poi_fused_add_exp_lift_fresh_maximum_minimum_mul_sub_0)
        /*0020*/ 	.word	0x00000000


	//----- nvinfo : EIATTR_MIN_STACK_SIZE
	.align		4
.L_5:
        /*0024*/ 	.byte	0x04, 0x12
        /*0026*/ 	.short	(.L_7 - .L_6)
	.align		4
.L_6:
        /*0028*/ 	.word	index@(triton_poi_fused_add_exp_lift_fresh_maximum_minimum_mul_sub_0)
        /*002c*/ 	.word	0x00000000
.L_7:


//--------------------- .nv.info.triton_poi_fused_add_exp_lift_fresh_maximum_minimum_mul_sub_0 --------------------------
	.section	.nv.info.triton_poi_fused_add_exp_lift_fresh_maximum_minimum_mul_sub_0,"",@"SHT_CUDA_INFO"
	.sectionflags	@""
	.align	4


	//----- nvinfo : EIATTR_CUDA_API_VERSION
	.align		4
        /*0000*/ 	.byte	0x04, 0x37
        /*0002*/ 	.short	(.L_9 - .L_8)
.L_8:
        /*0004*/ 	.word	0x0000007c


	//----- nvinfo : EIATTR_KPARAM_INFO
	.align		4
.L_9:
        /*0008*/ 	.byte	0x04, 0x17
        /*000a*/ 	.short	(.L_11 - .L_10)
.L_10:
        /*000c*/ 	.word	0x00000000
        /*0010*/ 	.short	0x0002
        /*0012*/ 	.short	0x0010
        /*0014*/ 	.byte	0x00, 0xf0, 0x11, 0x00


	//----- nvinfo : EIATTR_KPARAM_INFO
	.align		4
.L_11:
        /*0018*/ 	.byte	0x04, 0x17
        /*001a*/ 	.short	(.L_13 - .L_12)
.L_12:
        /*001c*/ 	.word	0x00000000
        /*0020*/ 	.short	0x0001
        /*0022*/ 	.short	0x0008
        /*0024*/ 	.byte	0x00, 0xf4, 0x21, 0x00


	//----- nvinfo : EIATTR_KPARAM_INFO
	.align		4
.L_13:
        /*0028*/ 	.byte	0x04, 0x17
        /*002a*/ 	.short	(.L_15 - .L_14)
.L_14:
        /*002c*/ 	.word	0x00000000
        /*0030*/ 	.short	0x0000
        /*0032*/ 	.short	0x0000
        /*0034*/ 	.byte	0x00, 0xf4, 0x21, 0x00


	//----- nvinfo : EIATTR_SPARSE_MMA_MASK
	.align		4
.L_15:
        /*0038*/ 	.byte	0x03, 0x50
        /*003a*/ 	.short	0x0000


	//----- nvinfo : EIATTR_MAXREG_COUNT
	.align		4
        /*003c*/ 	.byte	0x03, 0x1b
        /*003e*/ 	.short	0x00ff


	//----- nvinfo : EIATTR_EXIT_INSTR_OFFSETS
	.align		4
        /*0040*/ 	.byte	0x04, 0x1c
        /*0042*/ 	.short	(.L_17 - .L_16)


	//   ....[0]....
.L_16:
        /*0044*/ 	.word	0x00000290


	//   ....[1]....
        /*0048*/ 	.word	0x000002d0


	//----- nvinfo : EIATTR_REQNTID
	.align		4
.L_17:
        /*004c*/ 	.byte	0x04, 0x10
        /*004e*/ 	.short	(.L_19 - .L_18)
.L_18:
        /*0050*/ 	.word	0x00000080
        /*0054*/ 	.word	0x00000001
        /*0058*/ 	.word	0x00000001


	//----- nvinfo : EIATTR_CRS_STACK_SIZE
	.align		4
.L_19:
        /*005c*/ 	.byte	0x04, 0x1e
        /*005e*/ 	.short	(.L_21 - .L_20)
.L_20:
        /*0060*/ 	.word	0x00000000


	//----- nvinfo : EIATTR_CBANK_PARAM_SIZE
	.align		4
.L_21:
        /*0064*/ 	.byte	0x03, 0x19
        /*0066*/ 	.short	0x0014


	//----- nvinfo : EIATTR_PARAM_CBANK
	.align		4
        /*0068*/ 	.byte	0x04, 0x0a
        /*006a*/ 	.short	(.L_23 - .L_22)
	.align		4
.L_22:
        /*006c*/ 	.word	index@(.nv.constant0.triton_poi_fused_add_exp_lift_fresh_maximum_minimum_mul_sub_0)
        /*0070*/ 	.short	0x0210
        /*0072*/ 	.short	0x0014


	//----- nvinfo : EIATTR_SW_WAR
	.align		4
.L_23:
        /*0074*/ 	.byte	0x04, 0x36
        /*0076*/ 	.short	(.L_25 - .L_24)
.L_24:
        /*0078*/ 	.word	0x00000008
.L_25:


//--------------------- .nv.callgraph             --------------------------
	.section	.nv.callgraph,"",@"SHT_CUDA_CALLGRAPH"
	.align	4
	.sectionentsize	8
	.align		4
        /*0000*/ 	.word	0x00000000
	.align		4
        /*0004*/ 	.word	0xffffffff
	.align		4
        /*0008*/ 	.word	0x00000000
	.align		4
        /*000c*/ 	.word	0xfffffffe
	.align		4
        /*0010*/ 	.word	0x00000000
	.align		4
        /*0014*/ 	.word	0xfffffffd
	.align		4
        /*0018*/ 	.word	0x00000000
	.align		4
        /*001c*/ 	.word	0xfffffffc


//--------------------- .text.triton_poi_fused_add_exp_lift_fresh_maximum_minimum_mul_sub_0 --------------------------
	.section	.text.triton_poi_fused_add_exp_lift_fresh_maximum_minimum_mul_sub_0,"ax",@progbits
	.align	128
        .global         triton_poi_fused_add_exp_lift_fresh_maximum_minimum_mul_sub_0
        .type           triton_poi_fused_add_exp_lift_fresh_maximum_minimum_mul_sub_0,@function
        .size           triton_poi_fused_add_exp_lift_fresh_maximum_minimum_mul_sub_0,(.L_x_3 - triton_poi_fused_add_exp_lift_fresh_maximum_minimum_mul_sub_0)
        .other          triton_poi_fused_add_exp_lift_fresh_maximum_minimum_mul_sub_0,@"STO_CUDA_ENTRY STV_DEFAULT"
triton_poi_fused_add_exp_lift_fresh_maximum_minimum_mul_sub_0:
.text.triton_poi_fused_add_exp_lift_fresh_maximum_minimum_mul_sub_0:
[----:B------:R-:W0:Y:S02]  /*0000*/  LDC R1, c[0x0][0x28] ;  /* 0x00000a00ff017b82 */ /* 0x000e240000000800 */
[----:B------:R-:W1:Y:S01]  /*0010*/  S2R R0, SR_TID.X ;  /* 0x0000000000007919 */ /* 0x000e620000002100 */
[----:B------:R-:W-:Y:S01]  /*0020*/  ULDC.64 UR4, c[0x0][0x208] ;  /* 0x0000820000047ab9 */ /* 0x000fe20000000a00 */
[----:B------:R-:W-:Y:S01]  /*0030*/  BSSY B0, `(.L_x_0) ;  /* 0x000000b000007945 */ /* 0x000fe20003800000 */
[----:B------:R-:W-:Y:S01]  /*0040*/  CS2R R6, SRZ ;  /* 0x0000000000067805 */ /* 0x000fe2000001ff00 */
[----:B------:R-:W2:Y:S01]  /*0050*/  S2R R5, SR_CTAID.X ;  /* 0x0000000000057919 */ /* 0x000ea20000002500 */
[----:B-1----:R-:W-:-:S04]  /*0060*/  SHF.L.U32 R0, R0, 0x1, RZ ;  /* 0x0000000100007819 */ /* 0x002fc800000006ff */
[----:B------:R-:W-:-:S04]  /*0070*/  LOP3.LUT R0, R0, 0xfe, RZ, 0xc0, !PT ;  /* 0x000000fe00007812 */ /* 0x000fc800078ec0ff */
[----:B--2---:R-:W-:-:S04]  /*0080*/  LEA R5, R5, R0, 0x8 ;  /* 0x0000000005057211 */ /* 0x004fc800078e40ff */
[----:B------:R-:W-:-:S13]  /*0090*/  ISETP.GE.AND P0, PT, R5, 0x100, PT ;  /* 0x000001000500780c */ /* 0x000fda0003f06270 */
[----:B------:R-:W-:Y:S05]  /*00a0*/  @P0 BRA `(.L_x_1) ;  /* 0x00000000000c0947 */ /* 0x000fea0003800000 */
[----:B------:R-:W1:Y:S02]  /*00b0*/  LDC.64 R2, c[0x0][0x210] ;  /* 0x00008400ff027b82 */ /* 0x000e640000000a00 */
[----:B-1----:R-:W-:-:S05]  /*00c0*/  IMAD.WIDE R2, R5, 0x4, R2 ;  /* 0x0000000405027825 */ /* 0x002fca00078e0202 */
[----:B------:R1:W5:Y:S02]  /*00d0*/  LDG.E.64 R6, desc[UR4][R2.64] ;  /* 0x0000000402067981 */ /* 0x000364000c1e1b00 */
.L_x_1:
[----:B------:R-:W-:Y:S05]  /*00e0*/  BSYNC B0 ;  /* 0x0000000000007941 */ /* 0x000fea0003800000 */
.L_x_0:
[C---:B-----5:R-:W-:Y:S01]  /*00f0*/  FMUL R0, R6.reuse, 1.4426950216293334961 ;  /* 0x3fb8aa3b06007820 */ /* 0x060fe20000400000 */
[C---:B------:R-:W-:Y:S01]  /*0100*/  FMUL R8, R7.reuse, 1.4426950216293334961 ;  /* 0x3fb8aa3b07087820 */ /* 0x040fe20000400000 */
[----:B-1----:R-:W1:Y:S01]  /*0110*/  LDC.64 R2, c[0x0][0x218] ;  /* 0x00008600ff027b82 */ /* 0x002e620000000a00 */
[----:B------:R-:W-:Y:S02]  /*0120*/  FSETP.GEU.AND P3, PT, R6, RZ, PT ;  /* 0x000000ff0600720b */ /* 0x000fe40003f6e000 */
[----:B------:R-:W-:Y:S02]  /*0130*/  FSETP.GEU.AND P1, PT, R0, -126, PT ;  /* 0xc2fc00000000780b */ /* 0x000fe40003f2e000 */
[----:B------:R-:W-:Y:S02]  /*0140*/  FSETP.GEU.AND P2, PT, R8, -126, PT ;  /* 0xc2fc00000800780b */ /* 0x000fe40003f4e000 */
[----:B------:R-:W-:Y:S02]  /*0150*/  FSETP.GEU.AND P4, PT, R7, RZ, PT ;  /* 0x000000ff0700720b */ /* 0x000fe40003f8e000 */
[----:B------:R-:W-:-:S02]  /*0160*/  FSEL R6, R6, RZ, P3 ;  /* 0x000000ff06067208 */ /* 0x000fc40001800000 */
[----:B------:R-:W-:-:S05]  /*0170*/  FSEL R7, R7, RZ, P4 ;  /* 0x000000ff07077208 */ /* 0x000fca0002000000 */
[----:B------:R-:W-:Y:S02]  /*0180*/  @!P1 FMUL R0, R0, 0.5 ;  /* 0x3f00000000009820 */ /* 0x000fe40000400000 */
[----:B------:R-:W-:Y:S02]  /*0190*/  @!P2 FMUL R8, R8, 0.5 ;  /* 0x3f0000000808a820 */ /* 0x000fe40000400000 */
[----:B------:R-:W2:Y:S01]  /*01a0*/  MUFU.EX2 R4, R0 ;  /* 0x0000000000047308 */ /* 0x000ea20000000800 */
[----:B-1----:R-:W-:-:S07]  /*01b0*/  IMAD.WIDE R2, R5, 0x4, R2 ;  /* 0x0000000405027825 */ /* 0x002fce00078e0202 */
[----:B------:R-:W1:Y:S01]  /*01c0*/  MUFU.EX2 R9, R8 ;  /* 0x0000000800097308 */ /* 0x000e620000000800 */
[----:B--2---:R-:W-:-:S04]  /*01d0*/  @!P1 FMUL R4, R4, R4 ;  /* 0x0000000404049220 */ /* 0x004fc80000400000 */
[----:B------:R-:W-:Y:S01]  /*01e0*/  FADD R4, R4, -1 ;  /* 0xbf80000004047421 */ /* 0x000fe20000000000 */
[----:B-1----:R-:W-:-:S03]  /*01f0*/  @!P2 FMUL R9, R9, R9 ;  /* 0x000000090909a220 */ /* 0x002fc60000400000 */
[----:B------:R-:W-:Y:S01]  /*0200*/  FMUL R4, R4, 1.6732631921768188477 ;  /* 0x3fd62d7d04047820 */ /* 0x000fe20000400000 */
[----:B------:R-:W-:-:S04]  /*0210*/  FADD R9, R9, -1 ;  /* 0xbf80000009097421 */ /* 0x000fc80000000000 */
[----:B------:R-:W-:Y:S01]  /*0220*/  FSETP.GT.AND P1, PT, R4, RZ, PT ;  /* 0x000000ff0400720b */ /* 0x000fe20003f24000 */
[----:B------:R-:W-:-:S03]  /*0230*/  FMUL R9, R9, 1.6732631921768188477 ;  /* 0x3fd62d7d09097820 */ /* 0x000fc60000400000 */
[----:B------:R-:W-:Y:S02]  /*0240*/  FSEL R11, R4, RZ, !P1 ;  /* 0x000000ff040b7208 */ /* 0x000fe40004800000 */
[----:B------:R-:W-:-:S03]  /*0250*/  FSETP.GT.AND P2, PT, R9, RZ, PT ;  /* 0x000000ff0900720b */ /* 0x000fc60003f44000 */
[----:B------:R-:W-:Y:S01]  /*0260*/  FADD R6, R6, R11 ;  /* 0x0000000b06067221 */ /* 0x000fe20000000000 */
[----:B------:R-:W-:-:S05]  /*0270*/  FSEL R0, R9, RZ, !P2 ;  /* 0x000000ff09007208 */ /* 0x000fca0005000000 */
[----:B------:R-:W-:Y:S01]  /*0280*/  FADD R0, R7, R0 ;  /* 0x0000000007007221 */ /* 0x000fe20000000000 */
[----:B------:R-:W-:Y:S06]  /*0290*/  @P0 EXIT ;  /* 0x000000000000094d */ /* 0x000fec0003800000 */
[----:B------:R-:W-:Y:S01]  /*02a0*/  FMUL R6, R6, 1.0507010221481323242 ;  /* 0x3f867d5f06067820 */ /* 0x000fe20000400000 */
[----:B------:R-:W-:-:S05]  /*02b0*/  FMUL R7, R0, 1.0507010221481323242 ;  /* 0x3f867d5f00077820 */ /* 0x000fca0000400000 */
[----:B------:R-:W-:Y:S01]  /*02c0*/  STG.E.64 desc[UR4][R2.64], R6 ;  /* 0x0000000602007986 */ /* 0x000fe2000c101b04 */
[----:B------:R-:W-:Y:S05]  /*02d0*/  EXIT ;  /* 0x000000000000794d */ /* 0x000fea0003800000 */
.L_x_2:
[----:B------:R-:W-:-:S00]  /*02e0*/  BRA `(.L_x_2) ;  /* 0xfffffffc00fc7947 */ /* 0x000fc0000383ffff */
[----:B------:R-:W-:-:S00]  /*02f0*/  NOP ;  /* 0x0000000000007918 */ /* 0x000fc00000000000 */
        /* <DEDUP_REMOVED lines=8> */
.L_x_3:


//--------------------- .nv.constant0.triton_poi_fused_add_exp_lift_fresh_maximum_minimum_mul_sub_0 --------------------------
	.section	.nv.constant0.triton_poi_fused_add_exp_lift_fresh_maximum_minimum_mul_sub_0,"a",@progbits
	.sectionflags	@""
	.align	4
.nv.constant0.triton_poi_fused_add_exp_lift_fresh_maximum_minimum_mul_sub_0:
	.zero		548
